//
// Generated by NVIDIA NVVM Compiler
//
// Compiler Build ID: CL-36424714
// Cuda compilation tools, release 13.0, V13.0.88
// Based on NVVM 20.0.0
//

.version 9.0
.target sm_100
.address_size 64

	// .globl	_Z9addKernelPiPKiS1_

.visible .entry _Z9addKernelPiPKiS1_(
	.param .u64 .ptr .align 1 _Z9addKernelPiPKiS1__param_0,
	.param .u64 .ptr .align 1 _Z9addKernelPiPKiS1__param_1,
	.param .u64 .ptr .align 1 _Z9addKernelPiPKiS1__param_2
)
{
	.reg .b32 	%r<5>;
	.reg .b64 	%rd<11>;

	ld.param.u64 	%rd1, [_Z9addKernelPiPKiS1__param_0];
	ld.param.u64 	%rd2, [_Z9addKernelPiPKiS1__param_1];
	ld.param.u64 	%rd3, [_Z9addKernelPiPKiS1__param_2];
	cvta.to.global.u64 	%rd4, %rd1;
	cvta.to.global.u64 	%rd5, %rd3;
	cvta.to.global.u64 	%rd6, %rd2;
	mov.u32 	%r1, %tid.x;
	mul.wide.u32 	%rd7, %r1, 4;
	add.s64 	%rd8, %rd6, %rd7;
	ld.global.u32 	%r2, [%rd8];
	add.s64 	%rd9, %rd5, %rd7;
	ld.global.u32 	%r3, [%rd9];
	add.s32 	%r4, %r3, %r2;
	add.s64 	%rd10, %rd4, %rd7;
	st.global.u32 	[%rd10], %r4;
	ret;

}
	// .globl	_Z10cutPicturePjS_iiiii
.visible .entry _Z10cutPicturePjS_iiiii(
	.param .u64 .ptr .align 1 _Z10cutPicturePjS_iiiii_param_0,
	.param .u64 .ptr .align 1 _Z10cutPicturePjS_iiiii_param_1,
	.param .u32 _Z10cutPicturePjS_iiiii_param_2,
	.param .u32 _Z10cutPicturePjS_iiiii_param_3,
	.param .u32 _Z10cutPicturePjS_iiiii_param_4,
	.param .u32 _Z10cutPicturePjS_iiiii_param_5,
	.param .u32 _Z10cutPicturePjS_iiiii_param_6
)
{
	.reg .pred 	%p<2>;
	.reg .b16 	%rs<7>;
	.reg .b32 	%r<21>;
	.reg .b64 	%rd<9>;

	ld.param.u64 	%rd1, [_Z10cutPicturePjS_iiiii_param_0];
	ld.param.u64 	%rd2, [_Z10cutPicturePjS_iiiii_param_1];
	ld.param.u32 	%r3, [_Z10cutPicturePjS_iiiii_param_2];
	ld.param.u32 	%r4, [_Z10cutPicturePjS_iiiii_param_4];
	ld.param.u32 	%r5, [_Z10cutPicturePjS_iiiii_param_5];
	ld.param.u32 	%r6, [_Z10cutPicturePjS_iiiii_param_6];
	mov.u32 	%r7, %ctaid.x;
	mov.u32 	%r8, %ntid.x;
	mul.lo.s32 	%r9, %r8, %r7;
	shl.b32 	%r10, %r9, 1;
	mov.u32 	%r11, %tid.x;
	shl.b32 	%r12, %r11, 1;
	add.s32 	%r1, %r10, %r12;
	mov.u32 	%r13, %ctaid.y;
	mov.u32 	%r14, %ntid.y;
	mov.u32 	%r15, %tid.y;
	mad.lo.s32 	%r2, %r13, %r14, %r15;
	max.s32 	%r16, %r1, %r2;
	setp.ge.s32 	%p1, %r16, %r6;
	@%p1 bra 	$L__BB1_2;
	cvta.to.global.u64 	%rd3, %rd2;
	cvta.to.global.u64 	%rd4, %rd1;
	add.s32 	%r17, %r5, %r2;
	add.s32 	%r18, %r4, %r1;
	mad.lo.s32 	%r19, %r17, %r3, %r18;
	mul.wide.s32 	%rd5, %r19, 3;
	add.s64 	%rd6, %rd3, %rd5;
	ld.global.u8 	%rs1, [%rd6];
	mad.lo.s32 	%r20, %r6, %r2, %r1;
	mul.wide.s32 	%rd7, %r20, 3;
	add.s64 	%rd8, %rd4, %rd7;
	st.global.u8 	[%rd8], %rs1;
	ld.global.u8 	%rs2, [%rd6+1];
	st.global.u8 	[%rd8+1], %rs2;
	ld.global.u8 	%rs3, [%rd6+2];
	st.global.u8 	[%rd8+2], %rs3;
	ld.global.u8 	%rs4, [%rd6+3];
	st.global.u8 	[%rd8+3], %rs4;
	ld.global.u8 	%rs5, [%rd6+4];
	st.global.u8 	[%rd8+4], %rs5;
	ld.global.u8 	%rs6, [%rd6+5];
	st.global.u8 	[%rd8+5], %rs6;
$L__BB1_2:
	ret;

}


// ===== COMPILED SASS (sm_100) =====

	.target	sm_100

	.elftype	@"ET_EXEC"


//--------------------- .note.nv.tkinfo           --------------------------
	.section	.note.nv.tkinfo,"",@"SHT_NOTE"
	.sectionflags	@"SHF_NOTE_NV_TKINFO"
	.tkinfo
        /*0018*/ 	.word	0x00000002
        /*0030*/ 	.string	""
        /*0030*/ 	.string	"ptxas"
        /*0030*/ 	.string	"Cuda compilation tools, release 13.0, V13.0.88"
        /*0030*/ 	.string	"Build cuda_13.0.r13.0/compiler.36424714_0"
        /*0030*/ 	.string	"-arch sm_100 -m 64 "



//--------------------- .note.nv.cuinfo           --------------------------
	.section	.note.nv.cuinfo,"",@"SHT_NOTE"
	.sectionflags	@"SHF_NOTE_NV_CUINFO"
        /*0018*/ 	.short	0x0002
        /*001a*/ 	.short	0x0064
        /*001c*/ 	.short	0x0082
	.zero		2


//--------------------- .nv.info                  --------------------------
	.section	.nv.info,"",@"SHT_CUDA_INFO"
	.align	4


	//----- nvinfo : EIATTR_REGCOUNT
	.align		4
        /*0000*/ 	.byte	0x04, 0x2f
        /*0002*/ 	.short	(.L_1 - .L_0)
	.align		4
.L_0:
        /*0004*/ 	.word	index@(_Z9addKernelPiPKiS1_)
        /*0008*/ 	.word	0x0000000c


	//----- nvinfo : EIATTR_FRAME_SIZE
	.align		4
.L_1:
        /*000c*/ 	.byte	0x04, 0x11
        /*000e*/ 	.short	(.L_3 - .L_2)
	.align		4
.L_2:
        /*0010*/ 	.word	index@(_Z9addKernelPiPKiS1_)
        /*0014*/ 	.word	0x00000000


	//----- nvinfo : EIATTR_REGCOUNT
	.align		4
.L_3:
        /*0018*/ 	.byte	0x04, 0x2f
        /*001a*/ 	.short	(.L_5 - .L_4)
	.align		4
.L_4:
        /*001c*/ 	.word	index@(_Z10cutPicturePjS_iiiii)
        /*0020*/ 	.word	0x00000014


	//----- nvinfo : EIATTR_FRAME_SIZE
	.align		4
.L_5:
        /*0024*/ 	.byte	0x04, 0x11
        /*0026*/ 	.short	(.L_7 - .L_6)
	.align		4
.L_6:
        /*0028*/ 	.word	index@(_Z10cutPicturePjS_iiiii)
        /*002c*/ 	.word	0x00000000


	//----- nvinfo : EIATTR_MIN_STACK_SIZE
	.align		4
.L_7:
        /*0030*/ 	.byte	0x04, 0x12
        /*0032*/ 	.short	(.L_9 - .L_8)
	.align		4
.L_8:
        /*0034*/ 	.word	index@(_Z10cutPicturePjS_iiiii)
        /*0038*/ 	.word	0x00000000


	//----- nvinfo : EIATTR_MIN_STACK_SIZE
	.align		4
.L_9:
        /*003c*/ 	.byte	0x04, 0x12
        /*003e*/ 	.short	(.L_11 - .L_10)
	.align		4
.L_10:
        /*0040*/ 	.word	index@(_Z9addKernelPiPKiS1_)
        /*0044*/ 	.word	0x00000000
.L_11:


//--------------------- .nv.compat                --------------------------
	.section	.nv.compat,"",@"SHT_CUDA_COMPAT_INFO"
	.align	4
        /*0000*/ 	.byte	0x02, 0x09, 0x00, 0x00, 0x02, 0x02, 0x01, 0x00, 0x02, 0x05, 0x05, 0x00, 0x03, 0x07, 0x01, 0x01
        /*0010*/ 	.byte	0x02, 0x03, 0x00, 0x00, 0x02, 0x06, 0x01, 0x00, 0x04, 0x0b, 0x08, 0x00, 0x09, 0x00, 0x00, 0x00
        /*0020*/ 	.byte	0x00, 0x00, 0x00, 0x00


//--------------------- .nv.info._Z10cutPicturePjS_iiiii --------------------------
	.section	.nv.info._Z10cutPicturePjS_iiiii,"",@"SHT_CUDA_INFO"
	.sectionflags	@""
	.align	4


	//----- nvinfo : EIATTR_CUDA_API_VERSION
	.align		4
        /*0000*/ 	.byte	0x04, 0x37
        /*0002*/ 	.short	(.L_13 - .L_12)
.L_12:
        /*0004*/ 	.word	0x00000082


	//----- nvinfo : EIATTR_KPARAM_INFO
	.align		4
.L_13:
        /*0008*/ 	.byte	0x04, 0x17
        /*000a*/ 	.short	(.L_15 - .L_14)
.L_14:
        /*000c*/ 	.word	0x00000000
        /*0010*/ 	.short	0x0006
        /*0012*/ 	.short	0x0020
        /*0014*/ 	.byte	0x00, 0xf0, 0x11, 0x00


	//----- nvinfo : EIATTR_KPARAM_INFO
	.align		4
.L_15:
        /*0018*/ 	.byte	0x04, 0x17
        /*001a*/ 	.short	(.L_17 - .L_16)
.L_16:
        /*001c*/ 	.word	0x00000000
        /*0020*/ 	.short	0x0005
        /*0022*/ 	.short	0x001c
        /*0024*/ 	.byte	0x00, 0xf0, 0x11, 0x00


	//----- nvinfo : EIATTR_KPARAM_INFO
	.align		4
.L_17:
        /*0028*/ 	.byte	0x04, 0x17
        /*002a*/ 	.short	(.L_19 - .L_18)
.L_18:
        /*002c*/ 	.word	0x00000000
        /*0030*/ 	.short	0x0004
        /*0032*/ 	.short	0x0018
        /*0034*/ 	.byte	0x00, 0xf0, 0x11, 0x00


	//----- nvinfo : EIATTR_KPARAM_INFO
	.align		4
.L_19:
        /*0038*/ 	.byte	0x04, 0x17
        /*003a*/ 	.short	(.L_21 - .L_20)
.L_20:
        /*003c*/ 	.word	0x00000000
        /*0040*/ 	.short	0x0003
        /*0042*/ 	.short	0x0014
        /*0044*/ 	.byte	0x00, 0xf0, 0x11, 0x00


	//----- nvinfo : EIATTR_KPARAM_INFO
	.align		4
.L_21:
        /*0048*/ 	.byte	0x04, 0x17
        /*004a*/ 	.short	(.L_23 - .L_22)
.L_22:
        /*004c*/ 	.word	0x00000000
        /*0050*/ 	.short	0x0002
        /*0052*/ 	.short	0x0010
        /*0054*/ 	.byte	0x00, 0xf0, 0x11, 0x00


	//----- nvinfo : EIATTR_KPARAM_INFO
	.align		4
.L_23:
        /*0058*/ 	.byte	0x04, 0x17
        /*005a*/ 	.short	(.L_25 - .L_24)
.L_24:
        /*005c*/ 	.word	0x00000000
        /*0060*/ 	.short	0x0001
        /*0062*/ 	.short	0x0008
        /*0064*/ 	.byte	0x00, 0xf5, 0x21, 0x00


	//----- nvinfo : EIATTR_KPARAM_INFO
	.align		4
.L_25:
        /*0068*/ 	.byte	0x04, 0x17
        /*006a*/ 	.short	(.L_27 - .L_26)
.L_26:
        /*006c*/ 	.word	0x00000000
        /*0070*/ 	.short	0x0000
        /*0072*/ 	.short	0x0000
        /*0074*/ 	.byte	0x00, 0xf5, 0x21, 0x00


	//----- nvinfo : EIATTR_SPARSE_MMA_MASK
	.align		4
.L_27:
        /*0078*/ 	.byte	0x03, 0x50
        /*007a*/ 	.short	0x0000


	//----- nvinfo : EIATTR_MAXREG_COUNT
	.align		4
        /*007c*/ 	.byte	0x03, 0x1b
        /*007e*/ 	.short	0x00ff


	//----- nvinfo : EIATTR_MERCURY_ISA_VERSION
	.align		4
        /*0080*/ 	.byte	0x03, 0x5f
        /*0082*/ 	.short	0x0101


	//----- nvinfo : EIATTR_VRC_CTA_INIT_COUNT
	.align		4
        /*0084*/ 	.byte	0x02, 0x4a
	.zero		1
	.zero		1


	//----- nvinfo : EIATTR_EXIT_INSTR_OFFSETS
	.align		4
        /*0088*/ 	.byte	0x04, 0x1c
        /*008a*/ 	.short	(.L_29 - .L_28)


	//   ....[0]....
.L_28:
        /*008c*/ 	.word	0x000000d0


	//   ....[1]....
        /*0090*/ 	.word	0x00000250


	//----- nvinfo : EIATTR_CBANK_PARAM_SIZE
	.align		4
.L_29:
        /*0094*/ 	.byte	0x03, 0x19
        /*0096*/ 	.short	0x0024


	//----- nvinfo : EIATTR_PARAM_CBANK
	.align		4
        /*0098*/ 	.byte	0x04, 0x0a
        /*009a*/ 	.short	(.L_31 - .L_30)
	.align		4
.L_30:
        /*009c*/ 	.word	index@(.nv.constant0._Z10cutPicturePjS_iiiii)
        /*00a0*/ 	.short	0x0380
        /*00a2*/ 	.short	0x0024


	//----- nvinfo : EIATTR_SW_WAR
	.align		4
.L_31:
        /*00a4*/ 	.byte	0x04, 0x36
        /*00a6*/ 	.short	(.L_33 - .L_32)
.L_32:
        /*00a8*/ 	.word	0x00000008
.L_33:


//--------------------- .nv.info._Z9addKernelPiPKiS1_ --------------------------
	.section	.nv.info._Z9addKernelPiPKiS1_,"",@"SHT_CUDA_INFO"
	.sectionflags	@""
	.align	4


	//----- nvinfo : EIATTR_CUDA_API_VERSION
	.align		4
        /*0000*/ 	.byte	0x04, 0x37
        /*0002*/ 	.short	(.L_35 - .L_34)
.L_34:
        /*0004*/ 	.word	0x00000082


	//----- nvinfo : EIATTR_KPARAM_INFO
	.align		4
.L_35:
        /*0008*/ 	.byte	0x04, 0x17
        /*000a*/ 	.short	(.L_37 - .L_36)
.L_36:
        /*000c*/ 	.word	0x00000000
        /*0010*/ 	.short	0x0002
        /*0012*/ 	.short	0x0010
        /*0014*/ 	.byte	0x00, 0xf5, 0x21, 0x00


	//----- nvinfo : EIATTR_KPARAM_INFO
	.align		4
.L_37:
        /*0018*/ 	.byte	0x04, 0x17
        /*001a*/ 	.short	(.L_39 - .L_38)
.L_38:
        /*001c*/ 	.word	0x00000000
        /*0020*/ 	.short	0x0001
        /*0022*/ 	.short	0x0008
        /*0024*/ 	.byte	0x00, 0xf5, 0x21, 0x00


	//----- nvinfo : EIATTR_KPARAM_INFO
	.align		4
.L_39:
        /*0028*/ 	.byte	0x04, 0x17
        /*002a*/ 	.short	(.L_41 - .L_40)
.L_40:
        /*002c*/ 	.word	0x00000000
        /*0030*/ 	.short	0x0000
        /*0032*/ 	.short	0x0000
        /*0034*/ 	.byte	0x00, 0xf5, 0x21, 0x00


	//----- nvinfo : EIATTR_SPARSE_MMA_MASK
	.align		4
.L_41:
        /*0038*/ 	.byte	0x03, 0x50
        /*003a*/ 	.short	0x0000


	//----- nvinfo : EIATTR_MAXREG_COUNT
	.align		4
        /*003c*/ 	.byte	0x03, 0x1b
        /*003e*/ 	.short	0x00ff


	//----- nvinfo : EIATTR_MERCURY_ISA_VERSION
	.align		4
        /*0040*/ 	.byte	0x03, 0x5f
        /*0042*/ 	.short	0x0101


	//----- nvinfo : EIATTR_VRC_CTA_INIT_COUNT
	.align		4
        /*0044*/ 	.byte	0x02, 0x4a
	.zero		1
	.zero		1


	//----- nvinfo : EIATTR_EXIT_INSTR_OFFSETS
	.align		4
        /*0048*/ 	.byte	0x04, 0x1c
        /*004a*/ 	.short	(.L_43 - .L_42)


	//   ....[0]....
.L_42:
        /*004c*/ 	.word	0x000000d0


	//----- nvinfo : EIATTR_CBANK_PARAM_SIZE
	.align		4
.L_43:
        /*0050*/ 	.byte	0x03, 0x19
        /*0052*/ 	.short	0x0018


	//----- nvinfo : EIATTR_PARAM_CBANK
	.align		4
        /*0054*/ 	.byte	0x04, 0x0a
        /*0056*/ 	.short	(.L_45 - .L_44)
	.align		4
.L_44:
        /*0058*/ 	.word	index@(.nv.constant0._Z9addKernelPiPKiS1_)
        /*005c*/ 	.short	0x0380
        /*005e*/ 	.short	0x0018


	//----- nvinfo : EIATTR_SW_WAR
	.align		4
.L_45:
        /*0060*/ 	.byte	0x04, 0x36
        /*0062*/ 	.short	(.L_47 - .L_46)
.L_46:
        /*0064*/ 	.word	0x00000008
.L_47:


//--------------------- .nv.callgraph             --------------------------
	.section	.nv.callgraph,"",@"SHT_CUDA_CALLGRAPH"
	.align	4
	.sectionentsize	8
	.align		4
        /*0000*/ 	.word	0x00000000
	.align		4
        /*0004*/ 	.word	0xffffffff
	.align		4
        /*0008*/ 	.word	0x00000000
	.align		4
        /*000c*/ 	.word	0xfffffffe
	.align		4
        /*0010*/ 	.word	0x00000000
	.align		4
        /*0014*/ 	.word	0xfffffffd
	.align		4
        /*0018*/ 	.word	0x00000000
	.align		4
        /*001c*/ 	.word	0xfffffffc


//--------------------- .text._Z10cutPicturePjS_iiiii --------------------------
	.section	.text._Z10cutPicturePjS_iiiii,"ax",@progbits
	.align	128
        .global         _Z10cutPicturePjS_iiiii
        .type           _Z10cutPicturePjS_iiiii,@function
        .size           _Z10cutPicturePjS_iiiii,(.L_x_2 - _Z10cutPicturePjS_iiiii)
        .other          _Z10cutPicturePjS_iiiii,@"STO_CUDA_ENTRY STV_DEFAULT"
_Z10cutPicturePjS_iiiii:
.text._Z10cutPicturePjS_iiiii:
[----:B------:R-:W-:Y:S01]  /*0000*/  LDC R1, c[0x0][0x37c] ;  /* 0x0000df00ff017b82 */ /* 0x000fe20000000800 */
[----:B------:R-:W0:Y:S07]  /*0010*/  S2R R3, SR_TID.X ;  /* 0x0000000000037919 */ /* 0x000e2e0000002100 */
[----:B------:R-:W0:Y:S01]  /*0020*/  S2UR UR4, SR_CTAID.X ;  /* 0x00000000000479c3 */ /* 0x000e220000002500 */
[----:B------:R-:W1:Y:S01]  /*0030*/  LDCU UR6, c[0x0][0x3a0] ;  /* 0x00007400ff0677ac */ /* 0x000e620008000800 */
[----:B------:R-:W2:Y:S06]  /*0040*/  S2R R2, SR_TID.Y ;  /* 0x0000000000027919 */ /* 0x000eac0000002200 */
[----:B------:R-:W0:Y:S08]  /*0050*/  LDC R0, c[0x0][0x360] ;  /* 0x0000d800ff007b82 */ /* 0x000e300000000800 */
[----:B------:R-:W2:Y:S08]  /*0060*/  S2UR UR5, SR_CTAID.Y ;  /* 0x00000000000579c3 */ /* 0x000eb00000002600 */
[----:B------:R-:W2:Y:S01]  /*0070*/  LDC R7, c[0x0][0x364] ;  /* 0x0000d900ff077b82 */ /* 0x000ea20000000800 */
[----:B0-----:R-:W-:-:S05]  /*0080*/  IMAD R0, R0, UR4, R3 ;  /* 0x0000000400007c24 */ /* 0x001fca000f8e0203 */
[----:B------:R-:W-:Y:S01]  /*0090*/  SHF.L.U32 R0, R0, 0x1, RZ ;  /* 0x0000000100007819 */ /* 0x000fe200000006ff */
[----:B--2---:R-:W-:-:S05]  /*00a0*/  IMAD R7, R7, UR5, R2 ;  /* 0x0000000507077c24 */ /* 0x004fca000f8e0202 */
[----:B------:R-:W-:-:S04]  /*00b0*/  VIMNMX R2, PT, PT, R0, R7, !PT ;  /* 0x0000000700027248 */ /* 0x000fc80007fe0100 */
[----:B-1----:R-:W-:-:S13]  /*00c0*/  ISETP.GE.AND P0, PT, R2, UR6, PT ;  /* 0x0000000602007c0c */ /* 0x002fda000bf06270 */
[----:B------:R-:W-:Y:S05]  /*00d0*/  @P0 EXIT ;  /* 0x000000000000094d */ /* 0x000fea0003800000 */
[----:B------:R-:W0:Y:S01]  /*00e0*/  LDCU.64 UR8, c[0x0][0x398] ;  /* 0x00007300ff0877ac */ /* 0x000e220008000a00 */
[----:B------:R-:W1:Y:S01]  /*00f0*/  LDC.64 R2, c[0x0][0x388] ;  /* 0x0000e200ff027b82 */ /* 0x000e620000000a00 */
[----:B------:R-:W2:Y:S01]  /*0100*/  LDCU UR7, c[0x0][0x390] ;  /* 0x00007200ff0777ac */ /* 0x000ea20008000800 */
[----:B------:R-:W3:Y:S01]  /*0110*/  LDCU.64 UR4, c[0x0][0x358] ;  /* 0x00006b00ff0477ac */ /* 0x000ee20008000a00 */
[----:B0-----:R-:W-:Y:S02]  /*0120*/  IADD3 R4, PT, PT, R7, UR9, RZ ;  /* 0x0000000907047c10 */ /* 0x001fe4000fffe0ff */
[----:B------:R-:W-:-:S05]  /*0130*/  IADD3 R5, PT, PT, R0, UR8, RZ ;  /* 0x0000000800057c10 */ /* 0x000fca000fffe0ff */
[----:B--2---:R-:W-:-:S04]  /*0140*/  IMAD R5, R4, UR7, R5 ;  /* 0x0000000704057c24 */ /* 0x004fc8000f8e0205 */
[----:B-1----:R-:W-:Y:S02]  /*0150*/  IMAD.WIDE R2, R5, 0x3, R2 ;  /* 0x0000000305027825 */ /* 0x002fe400078e0202 */
[----:B------:R-:W0:Y:S03]  /*0160*/  LDC.64 R4, c[0x0][0x380] ;  /* 0x0000e000ff047b82 */ /* 0x000e260000000a00 */
[----:B---3--:R-:W2:Y:S01]  /*0170*/  LDG.E.U8 R9, desc[UR4][R2.64] ;  /* 0x0000000402097981 */ /* 0x008ea2000c1e1100 */
[----:B------:R-:W-:-:S04]  /*0180*/  IMAD R7, R7, UR6, R0 ;  /* 0x0000000607077c24 */ /* 0x000fc8000f8e0200 */
[----:B0-----:R-:W-:-:S05]  /*0190*/  IMAD.WIDE R4, R7, 0x3, R4 ;  /* 0x0000000307047825 */ /* 0x001fca00078e0204 */
[----:B--2---:R-:W-:Y:S04]  /*01a0*/  STG.E.U8 desc[UR4][R4.64], R9 ;  /* 0x0000000904007986 */ /* 0x004fe8000c101104 */
[----:B------:R-:W2:Y:S04]  /*01b0*/  LDG.E.U8 R7, desc[UR4][R2.64+0x1] ;  /* 0x0000010402077981 */ /* 0x000ea8000c1e1100 */
        /* <DEDUP_REMOVED lines=8> */
[----:B--2---:R-:W-:Y:S01]  /*0240*/  STG.E.U8 desc[UR4][R4.64+0x5], R17 ;  /* 0x0000051104007986 */ /* 0x004fe2000c101104 */
[----:B------:R-:W-:Y:S05]  /*0250*/  EXIT ;  /* 0x000000000000794d */ /* 0x000fea0003800000 */
.L_x_0:
[----:B------:R-:W-:-:S00]  /*0260*/  BRA `(.L_x_0) ;  /* 0xfffffffc00fc7947 */ /* 0x000fc0000383ffff */
[----:B------:R-:W-:-:S00]  /*0270*/  NOP ;  /* 0x0000000000007918 */ /* 0x000fc00000000000 */
        /* <DEDUP_REMOVED lines=8> */
.L_x_2:


//--------------------- .text._Z9addKernelPiPKiS1_ --------------------------
	.section	.text._Z9addKernelPiPKiS1_,"ax",@progbits
	.align	128
        .global         _Z9addKernelPiPKiS1_
        .type           _Z9addKernelPiPKiS1_,@function
        .size           _Z9addKernelPiPKiS1_,(.L_x_3 - _Z9addKernelPiPKiS1_)
        .other          _Z9addKernelPiPKiS1_,@"STO_CUDA_ENTRY STV_DEFAULT"
_Z9addKernelPiPKiS1_:
.text._Z9addKernelPiPKiS1_:
[----:B------:R-:W-:Y:S01]  /*0000*/  LDC R1, c[0x0][0x37c] ;  /* 0x0000df00ff017b82 */ /* 0x000fe20000000800 */
[----:B------:R-:W0:Y:S07]  /*0010*/  S2R R9, SR_TID.X ;  /* 0x0000000000097919 */ /* 0x000e2e0000002100 */
[----:B------:R-:W0:Y:S01]  /*0020*/  LDC.64 R2, c[0x0][0x388] ;  /* 0x0000e200ff027b82 */ /* 0x000e220000000a00 */
[----:B------:R-:W1:Y:S07]  /*0030*/  LDCU.64 UR4, c[0x0][0x358] ;  /* 0x00006b00ff0477ac */ /* 0x000e6e0008000a00 */
[----:B------:R-:W2:Y:S08]  /*0040*/  LDC.64 R4, c[0x0][0x390] ;  /* 0x0000e400ff047b82 */ /* 0x000eb00000000a00 */
[----:B------:R-:W3:Y:S01]  /*0050*/  LDC.64 R6, c[0x0][0x380] ;  /* 0x0000e000ff067b82 */ /* 0x000ee20000000a00 */
[----:B0-----:R-:W-:-:S04]  /*0060*/  IMAD.WIDE.U32 R2, R9, 0x4, R2 ;  /* 0x0000000409027825 */ /* 0x001fc800078e0002 */
[C---:B--2---:R-:W-:Y:S02]  /*0070*/  IMAD.WIDE.U32 R4, R9.reuse, 0x4, R4 ;  /* 0x0000000409047825 */ /* 0x044fe400078e0004 */
[----:B-1----:R-:W2:Y:S04]  /*0080*/  LDG.E R2, desc[UR4][R2.64] ;  /* 0x0000000402027981 */ /* 0x002ea8000c1e1900 */
[----:B------:R-:W2:Y:S01]  /*0090*/  LDG.E R5, desc[UR4][R4.64] ;  /* 0x0000000404057981 */ /* 0x000ea2000c1e1900 */
[----:B---3--:R-:W-:Y:S01]  /*00a0*/  IMAD.WIDE.U32 R6, R9, 0x4, R6 ;  /* 0x0000000409067825 */ /* 0x008fe200078e0006 */
[----:B--2---:R-:W-:-:S05]  /*00b0*/  IADD3 R9, PT, PT, R2, R5, RZ ;  /* 0x0000000502097210 */ /* 0x004fca0007ffe0ff */
[----:B------:R-:W-:Y:S01]  /*00c0*/  STG.E desc[UR4][R6.64], R9 ;  /* 0x0000000906007986 */ /* 0x000fe2000c101904 */
[----:B------:R-:W-:Y:S05]  /*00d0*/  EXIT ;  /* 0x000000000000794d */ /* 0x000fea0003800000 */
.L_x_1:
        /* <DEDUP_REMOVED lines=10> */
.L_x_3:


//--------------------- .nv.shared.reserved.0     --------------------------
	.section	.nv.shared.reserved.0,"aw",@nobits
	.weak		__nv_reservedSMEM_offset_0_alias
	.size		__nv_reservedSMEM_offset_0_alias, 0, 64
	.other		__nv_reservedSMEM_offset_0_alias,@"STO_CUDA_RESERVED_SHARED STV_DEFAULT"
__nv_reservedSMEM_offset_0_alias:
	.zero		0
	.zero		64


//--------------------- .nv.constant0._Z10cutPicturePjS_iiiii --------------------------
	.section	.nv.constant0._Z10cutPicturePjS_iiiii,"a",@progbits
	.sectionflags	@""
	.align	4
.nv.constant0._Z10cutPicturePjS_iiiii:
	.zero		932


//--------------------- .nv.constant0._Z9addKernelPiPKiS1_ --------------------------
	.section	.nv.constant0._Z9addKernelPiPKiS1_,"a",@progbits
	.sectionflags	@""
	.align	4
.nv.constant0._Z9addKernelPiPKiS1_:
	.zero		920


//--------------------- SYMBOLS --------------------------

	.type		.nv.reservedSmem.offset0,@object
	.size		.nv.reservedSmem.offset0,0x4
